//
// Generated by NVIDIA NVVM Compiler
//
// Compiler Build ID: CL-36424714
// Cuda compilation tools, release 13.0, V13.0.88
// Based on NVVM 20.0.0
//

.version 9.0
.target sm_100
.address_size 64

	// .globl	_Z18tv_distance_kernelPKfS0_Pfi

.visible .entry _Z18tv_distance_kernelPKfS0_Pfi(
	.param .u64 .ptr .align 1 _Z18tv_distance_kernelPKfS0_Pfi_param_0,
	.param .u64 .ptr .align 1 _Z18tv_distance_kernelPKfS0_Pfi_param_1,
	.param .u64 .ptr .align 1 _Z18tv_distance_kernelPKfS0_Pfi_param_2,
	.param .u32 _Z18tv_distance_kernelPKfS0_Pfi_param_3
)
{
	.reg .pred 	%p<2>;
	.reg .b32 	%r<6>;
	.reg .b32 	%f<5>;
	.reg .b64 	%rd<11>;

	ld.param.u64 	%rd1, [_Z18tv_distance_kernelPKfS0_Pfi_param_0];
	ld.param.u64 	%rd2, [_Z18tv_distance_kernelPKfS0_Pfi_param_1];
	ld.param.u64 	%rd3, [_Z18tv_distance_kernelPKfS0_Pfi_param_2];
	ld.param.u32 	%r2, [_Z18tv_distance_kernelPKfS0_Pfi_param_3];
	mov.u32 	%r3, %ctaid.x;
	mov.u32 	%r4, %ntid.x;
	mov.u32 	%r5, %tid.x;
	mad.lo.s32 	%r1, %r3, %r4, %r5;
	setp.ge.s32 	%p1, %r1, %r2;
	@%p1 bra 	$L__BB0_2;
	cvta.to.global.u64 	%rd4, %rd1;
	cvta.to.global.u64 	%rd5, %rd2;
	cvta.to.global.u64 	%rd6, %rd3;
	mul.wide.s32 	%rd7, %r1, 4;
	add.s64 	%rd8, %rd4, %rd7;
	ld.global.f32 	%f1, [%rd8];
	add.s64 	%rd9, %rd5, %rd7;
	ld.global.f32 	%f2, [%rd9];
	sub.f32 	%f3, %f1, %f2;
	abs.f32 	%f4, %f3;
	add.s64 	%rd10, %rd6, %rd7;
	st.global.f32 	[%rd10], %f4;
$L__BB0_2:
	ret;

}


// ===== COMPILED SASS (sm_100) =====

	.target	sm_100

	.elftype	@"ET_EXEC"


//--------------------- .note.nv.tkinfo           --------------------------
	.section	.note.nv.tkinfo,"",@"SHT_NOTE"
	.sectionflags	@"SHF_NOTE_NV_TKINFO"
	.tkinfo
        /*0018*/ 	.word	0x00000002
        /*0030*/ 	.string	""
        /*0030*/ 	.string	"ptxas"
        /*0030*/ 	.string	"Cuda compilation tools, release 13.0, V13.0.88"
        /*0030*/ 	.string	"Build cuda_13.0.r13.0/compiler.36424714_0"
        /*0030*/ 	.string	"-arch sm_100 -m 64 "



//--------------------- .note.nv.cuinfo           --------------------------
	.section	.note.nv.cuinfo,"",@"SHT_NOTE"
	.sectionflags	@"SHF_NOTE_NV_CUINFO"
        /*0018*/ 	.short	0x0002
        /*001a*/ 	.short	0x0064
        /*001c*/ 	.short	0x0082
	.zero		2


//--------------------- .nv.info                  --------------------------
	.section	.nv.info,"",@"SHT_CUDA_INFO"
	.align	4


	//----- nvinfo : EIATTR_REGCOUNT
	.align		4
        /*0000*/ 	.byte	0x04, 0x2f
        /*0002*/ 	.short	(.L_1 - .L_0)
	.align		4
.L_0:
        /*0004*/ 	.word	index@(_Z18tv_distance_kernelPKfS0_Pfi)
        /*0008*/ 	.word	0x0000000c


	//----- nvinfo : EIATTR_FRAME_SIZE
	.align		4
.L_1:
        /*000c*/ 	.byte	0x04, 0x11
        /*000e*/ 	.short	(.L_3 - .L_2)
	.align		4
.L_2:
        /*0010*/ 	.word	index@(_Z18tv_distance_kernelPKfS0_Pfi)
        /*0014*/ 	.word	0x00000000


	//----- nvinfo : EIATTR_MIN_STACK_SIZE
	.align		4
.L_3:
        /*0018*/ 	.byte	0x04, 0x12
        /*001a*/ 	.short	(.L_5 - .L_4)
	.align		4
.L_4:
        /*001c*/ 	.word	index@(_Z18tv_distance_kernelPKfS0_Pfi)
        /*0020*/ 	.word	0x00000000
.L_5:


//--------------------- .nv.compat                --------------------------
	.section	.nv.compat,"",@"SHT_CUDA_COMPAT_INFO"
	.align	4
        /*0000*/ 	.byte	0x02, 0x09, 0x00, 0x00, 0x02, 0x02, 0x01, 0x00, 0x02, 0x05, 0x05, 0x00, 0x03, 0x07, 0x01, 0x01
        /*0010*/ 	.byte	0x02, 0x03, 0x00, 0x00, 0x02, 0x06, 0x01, 0x00, 0x04, 0x0b, 0x08, 0x00, 0x09, 0x00, 0x00, 0x00
        /*0020*/ 	.byte	0x00, 0x00, 0x00, 0x00


//--------------------- .nv.info._Z18tv_distance_kernelPKfS0_Pfi --------------------------
	.section	.nv.info._Z18tv_distance_kernelPKfS0_Pfi,"",@"SHT_CUDA_INFO"
	.sectionflags	@""
	.align	4


	//----- nvinfo : EIATTR_CUDA_API_VERSION
	.align		4
        /*0000*/ 	.byte	0x04, 0x37
        /*0002*/ 	.short	(.L_7 - .L_6)
.L_6:
        /*0004*/ 	.word	0x00000082


	//----- nvinfo : EIATTR_KPARAM_INFO
	.align		4
.L_7:
        /*0008*/ 	.byte	0x04, 0x17
        /*000a*/ 	.short	(.L_9 - .L_8)
.L_8:
        /*000c*/ 	.word	0x00000000
        /*0010*/ 	.short	0x0003
        /*0012*/ 	.short	0x0018
        /*0014*/ 	.byte	0x00, 0xf0, 0x11, 0x00


	//----- nvinfo : EIATTR_KPARAM_INFO
	.align		4
.L_9:
        /*0018*/ 	.byte	0x04, 0x17
        /*001a*/ 	.short	(.L_11 - .L_10)
.L_10:
        /*001c*/ 	.word	0x00000000
        /*0020*/ 	.short	0x0002
        /*0022*/ 	.short	0x0010
        /*0024*/ 	.byte	0x00, 0xf5, 0x21, 0x00


	//----- nvinfo : EIATTR_KPARAM_INFO
	.align		4
.L_11:
        /*0028*/ 	.byte	0x04, 0x17
        /*002a*/ 	.short	(.L_13 - .L_12)
.L_12:
        /*002c*/ 	.word	0x00000000
        /*0030*/ 	.short	0x0001
        /*0032*/ 	.short	0x0008
        /*0034*/ 	.byte	0x00, 0xf5, 0x21, 0x00


	//----- nvinfo : EIATTR_KPARAM_INFO
	.align		4
.L_13:
        /*0038*/ 	.byte	0x04, 0x17
        /*003a*/ 	.short	(.L_15 - .L_14)
.L_14:
        /*003c*/ 	.word	0x00000000
        /*0040*/ 	.short	0x0000
        /*0042*/ 	.short	0x0000
        /*0044*/ 	.byte	0x00, 0xf5, 0x21, 0x00


	//----- nvinfo : EIATTR_SPARSE_MMA_MASK
	.align		4
.L_15:
        /*0048*/ 	.byte	0x03, 0x50
        /*004a*/ 	.short	0x0000


	//----- nvinfo : EIATTR_MAXREG_COUNT
	.align		4
        /*004c*/ 	.byte	0x03, 0x1b
        /*004e*/ 	.short	0x00ff


	//----- nvinfo : EIATTR_MERCURY_ISA_VERSION
	.align		4
        /*0050*/ 	.byte	0x03, 0x5f
        /*0052*/ 	.short	0x0101


	//----- nvinfo : EIATTR_VRC_CTA_INIT_COUNT
	.align		4
        /*0054*/ 	.byte	0x02, 0x4a
	.zero		1
	.zero		1


	//----- nvinfo : EIATTR_EXIT_INSTR_OFFSETS
	.align		4
        /*0058*/ 	.byte	0x04, 0x1c
        /*005a*/ 	.short	(.L_17 - .L_16)


	//   ....[0]....
.L_16:
        /*005c*/ 	.word	0x00000070


	//   ....[1]....
        /*0060*/ 	.word	0x00000140


	//----- nvinfo : EIATTR_CBANK_PARAM_SIZE
	.align		4
.L_17:
        /*0064*/ 	.byte	0x03, 0x19
        /*0066*/ 	.short	0x001c


	//----- nvinfo : EIATTR_PARAM_CBANK
	.align		4
        /*0068*/ 	.byte	0x04, 0x0a
        /*006a*/ 	.short	(.L_19 - .L_18)
	.align		4
.L_18:
        /*006c*/ 	.word	index@(.nv.constant0._Z18tv_distance_kernelPKfS0_Pfi)
        /*0070*/ 	.short	0x0380
        /*0072*/ 	.short	0x001c


	//----- nvinfo : EIATTR_SW_WAR
	.align		4
.L_19:
        /*0074*/ 	.byte	0x04, 0x36
        /*0076*/ 	.short	(.L_21 - .L_20)
.L_20:
        /*0078*/ 	.word	0x00000008
.L_21:


//--------------------- .nv.callgraph             --------------------------
	.section	.nv.callgraph,"",@"SHT_CUDA_CALLGRAPH"
	.align	4
	.sectionentsize	8
	.align		4
        /*0000*/ 	.word	0x00000000
	.align		4
        /*0004*/ 	.word	0xffffffff
	.align		4
        /*0008*/ 	.word	0x00000000
	.align		4
        /*000c*/ 	.word	0xfffffffe
	.align		4
        /*0010*/ 	.word	0x00000000
	.align		4
        /*0014*/ 	.word	0xfffffffd
	.align		4
        /*0018*/ 	.word	0x00000000
	.align		4
        /*001c*/ 	.word	0xfffffffc


//--------------------- .text._Z18tv_distance_kernelPKfS0_Pfi --------------------------
	.section	.text._Z18tv_distance_kernelPKfS0_Pfi,"ax",@progbits
	.align	128
        .global         _Z18tv_distance_kernelPKfS0_Pfi
        .type           _Z18tv_distance_kernelPKfS0_Pfi,@function
        .size           _Z18tv_distance_kernelPKfS0_Pfi,(.L_x_1 - _Z18tv_distance_kernelPKfS0_Pfi)
        .other          _Z18tv_distance_kernelPKfS0_Pfi,@"STO_CUDA_ENTRY STV_DEFAULT"
_Z18tv_distance_kernelPKfS0_Pfi:
.text._Z18tv_distance_kernelPKfS0_Pfi:
[----:B------:R-:W-:Y:S01]  /*0000*/  LDC R1, c[0x0][0x37c] ;  /* 0x0000df00ff017b82 */ /* 0x000fe20000000800 */
[----:B------:R-:W0:Y:S07]  /*0010*/  S2R R0, SR_TID.X ;  /* 0x0000000000007919 */ /* 0x000e2e0000002100 */
[----:B------:R-:W0:Y:S01]  /*0020*/  S2UR UR4, SR_CTAID.X ;  /* 0x00000000000479c3 */ /* 0x000e220000002500 */
[----:B------:R-:W1:Y:S07]  /*0030*/  LDCU UR5, c[0x0][0x398] ;  /* 0x00007300ff0577ac */ /* 0x000e6e0008000800 */
[----:B------:R-:W0:Y:S02]  /*0040*/  LDC R9, c[0x0][0x360] ;  /* 0x0000d800ff097b82 */ /* 0x000e240000000800 */
[----:B0-----:R-:W-:-:S05]  /*0050*/  IMAD R9, R9, UR4, R0 ;  /* 0x0000000409097c24 */ /* 0x001fca000f8e0200 */
[----:B-1----:R-:W-:-:S13]  /*0060*/  ISETP.GE.AND P0, PT, R9, UR5, PT ;  /* 0x0000000509007c0c */ /* 0x002fda000bf06270 */
[----:B------:R-:W-:Y:S05]  /*0070*/  @P0 EXIT ;  /* 0x000000000000094d */ /* 0x000fea0003800000 */
[----:B------:R-:W0:Y:S01]  /*0080*/  LDC.64 R2, c[0x0][0x380] ;  /* 0x0000e000ff027b82 */ /* 0x000e220000000a00 */
[----:B------:R-:W1:Y:S07]  /*0090*/  LDCU.64 UR4, c[0x0][0x358] ;  /* 0x00006b00ff0477ac */ /* 0x000e6e0008000a00 */
[----:B------:R-:W2:Y:S08]  /*00a0*/  LDC.64 R4, c[0x0][0x388] ;  /* 0x0000e200ff047b82 */ /* 0x000eb00000000a00 */
[----:B------:R-:W3:Y:S01]  /*00b0*/  LDC.64 R6, c[0x0][0x390] ;  /* 0x0000e400ff067b82 */ /* 0x000ee20000000a00 */
[----:B0-----:R-:W-:-:S06]  /*00c0*/  IMAD.WIDE R2, R9, 0x4, R2 ;  /* 0x0000000409027825 */ /* 0x001fcc00078e0202 */
[----:B-1----:R-:W4:Y:S01]  /*00d0*/  LDG.E R2, desc[UR4][R2.64] ;  /* 0x0000000402027981 */ /* 0x002f22000c1e1900 */
[----:B--2---:R-:W-:-:S06]  /*00e0*/  IMAD.WIDE R4, R9, 0x4, R4 ;  /* 0x0000000409047825 */ /* 0x004fcc00078e0204 */
[----:B------:R-:W4:Y:S01]  /*00f0*/  LDG.E R5, desc[UR4][R4.64] ;  /* 0x0000000404057981 */ /* 0x000f22000c1e1900 */
[----:B---3--:R-:W-:-:S04]  /*0100*/  IMAD.WIDE R6, R9, 0x4, R6 ;  /* 0x0000000409067825 */ /* 0x008fc800078e0206 */
[----:B----4-:R-:W-:-:S04]  /*0110*/  FADD R0, R2, -R5 ;  /* 0x8000000502007221 */ /* 0x010fc80000000000 */
[----:B------:R-:W-:-:S05]  /*0120*/  FADD R9, |R0|, -RZ ;  /* 0x800000ff00097221 */ /* 0x000fca0000000200 */
[----:B------:R-:W-:Y:S01]  /*0130*/  STG.E desc[UR4][R6.64], R9 ;  /* 0x0000000906007986 */ /* 0x000fe2000c101904 */
[----:B------:R-:W-:Y:S05]  /*0140*/  EXIT ;  /* 0x000000000000794d */ /* 0x000fea0003800000 */
.L_x_0:
[----:B------:R-:W-:-:S00]  /*0150*/  BRA `(.L_x_0) ;  /* 0xfffffffc00fc7947 */ /* 0x000fc0000383ffff */
[----:B------:R-:W-:-:S00]  /*0160*/  NOP ;  /* 0x0000000000007918 */ /* 0x000fc00000000000 */
        /* <DEDUP_REMOVED lines=9> */
.L_x_1:


//--------------------- .nv.shared.reserved.0     --------------------------
	.section	.nv.shared.reserved.0,"aw",@nobits
	.weak		__nv_reservedSMEM_offset_0_alias
	.size		__nv_reservedSMEM_offset_0_alias, 0, 64
	.other		__nv_reservedSMEM_offset_0_alias,@"STO_CUDA_RESERVED_SHARED STV_DEFAULT"
__nv_reservedSMEM_offset_0_alias:
	.zero		0
	.zero		64


//--------------------- .nv.constant0._Z18tv_distance_kernelPKfS0_Pfi --------------------------
	.section	.nv.constant0._Z18tv_distance_kernelPKfS0_Pfi,"a",@progbits
	.sectionflags	@""
	.align	4
.nv.constant0._Z18tv_distance_kernelPKfS0_Pfi:
	.zero		924


//--------------------- SYMBOLS --------------------------

	.type		.nv.reservedSmem.offset0,@object
	.size		.nv.reservedSmem.offset0,0x4
